//
// Generated by NVIDIA NVVM Compiler
//
// Compiler Build ID: CL-36424714
// Cuda compilation tools, release 13.0, V13.0.88
// Based on NVVM 20.0.0
//

.version 9.0
.target sm_100
.address_size 64

	// .globl	spmm_csr_naive
// _ZZ25spmm_csr_naive_shared_oneE5svIdx has been demoted
// _ZZ25spmm_csr_naive_shared_oneE6svVals has been demoted
// _ZZ25spmm_csr_naive_shared_oneE6barier has been demoted

.visible .entry spmm_csr_naive(
	.param .u64 .ptr .align 1 spmm_csr_naive_param_0,
	.param .u64 .ptr .align 1 spmm_csr_naive_param_1,
	.param .u64 .ptr .align 1 spmm_csr_naive_param_2,
	.param .u64 .ptr .align 1 spmm_csr_naive_param_3,
	.param .u64 .ptr .align 1 spmm_csr_naive_param_4,
	.param .u64 .ptr .align 1 spmm_csr_naive_param_5,
	.param .u64 .ptr .align 1 spmm_csr_naive_param_6,
	.param .u32 spmm_csr_naive_param_7,
	.param .u32 spmm_csr_naive_param_8,
	.param .u32 spmm_csr_naive_param_9,
	.param .u32 spmm_csr_naive_param_10
)
{
	.reg .pred 	%p<13>;
	.reg .b32 	%r<34>;
	.reg .b32 	%f<12>;
	.reg .b64 	%rd<29>;

	ld.param.u64 	%rd5, [spmm_csr_naive_param_0];
	ld.param.u64 	%rd6, [spmm_csr_naive_param_1];
	ld.param.u64 	%rd7, [spmm_csr_naive_param_2];
	ld.param.u64 	%rd8, [spmm_csr_naive_param_3];
	ld.param.u64 	%rd9, [spmm_csr_naive_param_4];
	ld.param.u64 	%rd10, [spmm_csr_naive_param_5];
	ld.param.u64 	%rd11, [spmm_csr_naive_param_6];
	ld.param.u32 	%r18, [spmm_csr_naive_param_7];
	ld.param.u32 	%r17, [spmm_csr_naive_param_8];
	mov.u32 	%r19, %ctaid.y;
	mov.u32 	%r20, %ntid.y;
	mov.u32 	%r21, %tid.y;
	mad.lo.s32 	%r1, %r19, %r20, %r21;
	mov.u32 	%r22, %ctaid.x;
	mov.u32 	%r23, %ntid.x;
	mov.u32 	%r24, %tid.x;
	mad.lo.s32 	%r2, %r22, %r23, %r24;
	setp.ge.s32 	%p1, %r1, %r18;
	setp.ge.s32 	%p2, %r2, %r17;
	or.pred  	%p3, %p1, %p2;
	@%p3 bra 	$L__BB0_8;
	cvta.to.global.u64 	%rd12, %rd7;
	cvta.to.global.u64 	%rd13, %rd10;
	mul.wide.u32 	%rd14, %r1, 4;
	add.s64 	%rd15, %rd12, %rd14;
	ld.global.u32 	%r31, [%rd15];
	ld.global.u32 	%r4, [%rd15+4];
	mul.wide.s32 	%rd16, %r2, 4;
	add.s64 	%rd17, %rd13, %rd16;
	ld.global.u32 	%r30, [%rd17];
	ld.global.u32 	%r26, [%rd17+4];
	setp.ge.s32 	%p4, %r31, %r4;
	setp.ge.s32 	%p5, %r30, %r26;
	mov.f32 	%f9, 0f00000000;
	or.pred  	%p6, %p4, %p5;
	@%p6 bra 	$L__BB0_7;
	cvta.to.global.u64 	%rd1, %rd6;
	cvta.to.global.u64 	%rd2, %rd9;
	cvta.to.global.u64 	%rd3, %rd5;
	cvta.to.global.u64 	%rd4, %rd8;
	mov.f32 	%f9, 0f00000000;
$L__BB0_3:
	mul.wide.s32 	%rd18, %r31, 4;
	add.s64 	%rd19, %rd1, %rd18;
	ld.global.u32 	%r9, [%rd19];
	mul.wide.s32 	%rd20, %r30, 4;
	add.s64 	%rd21, %rd2, %rd20;
	ld.global.u32 	%r10, [%rd21];
	setp.ne.s32 	%p7, %r9, %r10;
	@%p7 bra 	$L__BB0_5;
	add.s64 	%rd23, %rd3, %rd18;
	ld.global.f32 	%f7, [%rd23];
	add.s64 	%rd25, %rd4, %rd20;
	ld.global.f32 	%f8, [%rd25];
	fma.rn.f32 	%f9, %f7, %f8, %f9;
	add.s32 	%r31, %r31, 1;
	add.s32 	%r30, %r30, 1;
	bra.uni 	$L__BB0_6;
$L__BB0_5:
	setp.ge.s32 	%p8, %r9, %r10;
	setp.lt.s32 	%p9, %r9, %r10;
	selp.u32 	%r27, 1, 0, %p9;
	add.s32 	%r31, %r31, %r27;
	selp.u32 	%r28, 1, 0, %p8;
	add.s32 	%r30, %r30, %r28;
$L__BB0_6:
	setp.lt.s32 	%p10, %r31, %r4;
	setp.lt.s32 	%p11, %r30, %r26;
	and.pred  	%p12, %p10, %p11;
	@%p12 bra 	$L__BB0_3;
$L__BB0_7:
	mad.lo.s32 	%r29, %r17, %r1, %r2;
	cvta.to.global.u64 	%rd26, %rd11;
	mul.wide.s32 	%rd27, %r29, 4;
	add.s64 	%rd28, %rd26, %rd27;
	st.global.f32 	[%rd28], %f9;
$L__BB0_8:
	ret;

}
	// .globl	spmm_csr_naive_shared_one
.visible .entry spmm_csr_naive_shared_one(
	.param .u64 .ptr .align 1 spmm_csr_naive_shared_one_param_0,
	.param .u64 .ptr .align 1 spmm_csr_naive_shared_one_param_1,
	.param .u64 .ptr .align 1 spmm_csr_naive_shared_one_param_2,
	.param .u64 .ptr .align 1 spmm_csr_naive_shared_one_param_3,
	.param .u64 .ptr .align 1 spmm_csr_naive_shared_one_param_4,
	.param .u64 .ptr .align 1 spmm_csr_naive_shared_one_param_5,
	.param .u64 .ptr .align 1 spmm_csr_naive_shared_one_param_6,
	.param .u32 spmm_csr_naive_shared_one_param_7,
	.param .u32 spmm_csr_naive_shared_one_param_8,
	.param .u32 spmm_csr_naive_shared_one_param_9,
	.param .u32 spmm_csr_naive_shared_one_param_10
)
{
	.reg .pred 	%p<16>;
	.reg .b32 	%r<55>;
	.reg .b32 	%f<13>;
	.reg .b64 	%rd<28>;
	// demoted variable
	.shared .align 4 .b8 _ZZ25spmm_csr_naive_shared_oneE5svIdx[484];
	// demoted variable
	.shared .align 4 .b8 _ZZ25spmm_csr_naive_shared_oneE6svVals[484];
	// demoted variable
	.shared .align 4 .b8 _ZZ25spmm_csr_naive_shared_oneE6barier[8];
	ld.param.u64 	%rd5, [spmm_csr_naive_shared_one_param_0];
	ld.param.u64 	%rd6, [spmm_csr_naive_shared_one_param_1];
	ld.param.u64 	%rd7, [spmm_csr_naive_shared_one_param_2];
	ld.param.u64 	%rd8, [spmm_csr_naive_shared_one_param_3];
	ld.param.u64 	%rd9, [spmm_csr_naive_shared_one_param_4];
	ld.param.u64 	%rd10, [spmm_csr_naive_shared_one_param_5];
	ld.param.u64 	%rd11, [spmm_csr_naive_shared_one_param_6];
	ld.param.u32 	%r22, [spmm_csr_naive_shared_one_param_7];
	ld.param.u32 	%r21, [spmm_csr_naive_shared_one_param_8];
	mov.u32 	%r23, %ctaid.y;
	mov.u32 	%r1, %ntid.y;
	mov.u32 	%r50, %tid.y;
	mad.lo.s32 	%r3, %r23, %r1, %r50;
	mov.u32 	%r24, %ctaid.x;
	mov.u32 	%r25, %ntid.x;
	mov.u32 	%r26, %tid.x;
	mad.lo.s32 	%r4, %r24, %r25, %r26;
	setp.ge.s32 	%p1, %r3, %r22;
	setp.ge.s32 	%p2, %r4, %r21;
	or.pred  	%p3, %p1, %p2;
	@%p3 bra 	$L__BB1_13;
	setp.gt.u32 	%p4, %r50, 1;
	@%p4 bra 	$L__BB1_3;
	add.s32 	%r27, %r4, %r50;
	cvta.to.global.u64 	%rd12, %rd10;
	mul.wide.u32 	%rd13, %r27, 4;
	add.s64 	%rd14, %rd12, %rd13;
	ld.global.u32 	%r28, [%rd14];
	shl.b32 	%r29, %r50, 2;
	mov.u32 	%r30, _ZZ25spmm_csr_naive_shared_oneE6barier;
	add.s32 	%r31, %r30, %r29;
	st.shared.u32 	[%r31], %r28;
$L__BB1_3:
	bar.sync 	0;
	ld.shared.u32 	%r5, [_ZZ25spmm_csr_naive_shared_oneE6barier];
	ld.shared.u32 	%r32, [_ZZ25spmm_csr_naive_shared_oneE6barier+4];
	sub.s32 	%r6, %r32, %r5;
	setp.ge.s32 	%p5, %r50, %r6;
	@%p5 bra 	$L__BB1_6;
	cvta.to.global.u64 	%rd1, %rd8;
	cvta.to.global.u64 	%rd2, %rd9;
	mov.u32 	%r35, _ZZ25spmm_csr_naive_shared_oneE6svVals;
	mov.u32 	%r38, _ZZ25spmm_csr_naive_shared_oneE5svIdx;
$L__BB1_5:
	add.s32 	%r33, %r50, %r5;
	mul.wide.s32 	%rd15, %r33, 4;
	add.s64 	%rd16, %rd1, %rd15;
	ld.global.f32 	%f5, [%rd16];
	shl.b32 	%r34, %r50, 2;
	add.s32 	%r36, %r35, %r34;
	st.shared.f32 	[%r36], %f5;
	add.s64 	%rd17, %rd2, %rd15;
	ld.global.u32 	%r37, [%rd17];
	add.s32 	%r39, %r38, %r34;
	st.shared.u32 	[%r39], %r37;
	add.s32 	%r50, %r50, %r1;
	setp.lt.s32 	%p6, %r50, %r6;
	@%p6 bra 	$L__BB1_5;
$L__BB1_6:
	bar.sync 	0;
	cvta.to.global.u64 	%rd18, %rd7;
	mul.wide.u32 	%rd19, %r3, 4;
	add.s64 	%rd20, %rd18, %rd19;
	ld.global.u32 	%r51, [%rd20];
	ld.global.u32 	%r10, [%rd20+4];
	setp.ge.s32 	%p7, %r51, %r10;
	setp.lt.s32 	%p8, %r6, 1;
	mov.f32 	%f10, 0f00000000;
	or.pred  	%p9, %p7, %p8;
	@%p9 bra 	$L__BB1_12;
	cvta.to.global.u64 	%rd3, %rd6;
	cvta.to.global.u64 	%rd4, %rd5;
	mov.b32 	%r52, 0;
	mov.f32 	%f10, 0f00000000;
	mov.u32 	%r42, _ZZ25spmm_csr_naive_shared_oneE5svIdx;
$L__BB1_8:
	mul.wide.s32 	%rd21, %r51, 4;
	add.s64 	%rd22, %rd3, %rd21;
	ld.global.u32 	%r13, [%rd22];
	shl.b32 	%r41, %r52, 2;
	add.s32 	%r43, %r42, %r41;
	ld.shared.u32 	%r14, [%r43];
	setp.ne.s32 	%p10, %r13, %r14;
	@%p10 bra 	$L__BB1_10;
	add.s64 	%rd24, %rd4, %rd21;
	ld.global.f32 	%f8, [%rd24];
	mov.u32 	%r47, _ZZ25spmm_csr_naive_shared_oneE6svVals;
	add.s32 	%r48, %r47, %r41;
	ld.shared.f32 	%f9, [%r48];
	fma.rn.f32 	%f10, %f8, %f9, %f10;
	add.s32 	%r51, %r51, 1;
	add.s32 	%r52, %r52, 1;
	bra.uni 	$L__BB1_11;
$L__BB1_10:
	setp.lt.s32 	%p11, %r13, %r14;
	setp.ge.s32 	%p12, %r13, %r14;
	selp.u32 	%r44, 1, 0, %p12;
	add.s32 	%r52, %r52, %r44;
	selp.u32 	%r45, 1, 0, %p11;
	add.s32 	%r51, %r51, %r45;
$L__BB1_11:
	setp.lt.s32 	%p13, %r51, %r10;
	setp.lt.s32 	%p14, %r52, %r6;
	and.pred  	%p15, %p13, %p14;
	@%p15 bra 	$L__BB1_8;
$L__BB1_12:
	bar.sync 	0;
	mad.lo.s32 	%r49, %r21, %r3, %r4;
	cvta.to.global.u64 	%rd25, %rd11;
	mul.wide.s32 	%rd26, %r49, 4;
	add.s64 	%rd27, %rd25, %rd26;
	st.global.f32 	[%rd27], %f10;
$L__BB1_13:
	ret;

}


// ===== COMPILED SASS (sm_100) =====

	.target	sm_100

	.elftype	@"ET_EXEC"


//--------------------- .note.nv.tkinfo           --------------------------
	.section	.note.nv.tkinfo,"",@"SHT_NOTE"
	.sectionflags	@"SHF_NOTE_NV_TKINFO"
	.tkinfo
        /*0018*/ 	.word	0x00000002
        /*0030*/ 	.string	""
        /*0030*/ 	.string	"ptxas"
        /*0030*/ 	.string	"Cuda compilation tools, release 13.0, V13.0.88"
        /*0030*/ 	.string	"Build cuda_13.0.r13.0/compiler.36424714_0"
        /*0030*/ 	.string	"-arch sm_100 -m 64 "



//--------------------- .note.nv.cuinfo           --------------------------
	.section	.note.nv.cuinfo,"",@"SHT_NOTE"
	.sectionflags	@"SHF_NOTE_NV_CUINFO"
        /*0018*/ 	.short	0x0002
        /*001a*/ 	.short	0x0064
        /*001c*/ 	.short	0x0082
	.zero		2


//--------------------- .nv.info                  --------------------------
	.section	.nv.info,"",@"SHT_CUDA_INFO"
	.align	4


	//----- nvinfo : EIATTR_REGCOUNT
	.align		4
        /*0000*/ 	.byte	0x04, 0x2f
        /*0002*/ 	.short	(.L_1 - .L_0)
	.align		4
.L_0:
        /*0004*/ 	.word	index@(spmm_csr_naive)
        /*0008*/ 	.word	0x00000018


	//----- nvinfo : EIATTR_FRAME_SIZE
	.align		4
.L_1:
        /*000c*/ 	.byte	0x04, 0x11
        /*000e*/ 	.short	(.L_3 - .L_2)
	.align		4
.L_2:
        /*0010*/ 	.word	index@(spmm_csr_naive)
        /*0014*/ 	.word	0x00000000


	//----- nvinfo : EIATTR_REGCOUNT
	.align		4
.L_3:
        /*0018*/ 	.byte	0x04, 0x2f
        /*001a*/ 	.short	(.L_5 - .L_4)
	.align		4
.L_4:
        /*001c*/ 	.word	index@(spmm_csr_naive_shared_one)
        /*0020*/ 	.word	0x00000018


	//----- nvinfo : EIATTR_FRAME_SIZE
	.align		4
.L_5:
        /*0024*/ 	.byte	0x04, 0x11
        /*0026*/ 	.short	(.L_7 - .L_6)
	.align		4
.L_6:
        /*0028*/ 	.word	index@(spmm_csr_naive_shared_one)
        /*002c*/ 	.word	0x00000000


	//----- nvinfo : EIATTR_MIN_STACK_SIZE
	.align		4
.L_7:
        /*0030*/ 	.byte	0x04, 0x12
        /*0032*/ 	.short	(.L_9 - .L_8)
	.align		4
.L_8:
        /*0034*/ 	.word	index@(spmm_csr_naive_shared_one)
        /*0038*/ 	.word	0x00000000


	//----- nvinfo : EIATTR_MIN_STACK_SIZE
	.align		4
.L_9:
        /*003c*/ 	.byte	0x04, 0x12
        /*003e*/ 	.short	(.L_11 - .L_10)
	.align		4
.L_10:
        /*0040*/ 	.word	index@(spmm_csr_naive)
        /*0044*/ 	.word	0x00000000
.L_11:


//--------------------- .nv.compat                --------------------------
	.section	.nv.compat,"",@"SHT_CUDA_COMPAT_INFO"
	.align	4
        /*0000*/ 	.byte	0x02, 0x09, 0x00, 0x00, 0x02, 0x02, 0x01, 0x00, 0x02, 0x05, 0x05, 0x00, 0x03, 0x07, 0x01, 0x01
        /*0010*/ 	.byte	0x02, 0x03, 0x00, 0x00, 0x02, 0x06, 0x01, 0x00, 0x04, 0x0b, 0x08, 0x00, 0x09, 0x00, 0x00, 0x00
        /*0020*/ 	.byte	0x00, 0x00, 0x00, 0x00


//--------------------- .nv.info.spmm_csr_naive_shared_one --------------------------
	.section	.nv.info.spmm_csr_naive_shared_one,"",@"SHT_CUDA_INFO"
	.sectionflags	@""
	.align	4


	//----- nvinfo : EIATTR_CUDA_API_VERSION
	.align		4
        /*0000*/ 	.byte	0x04, 0x37
        /*0002*/ 	.short	(.L_13 - .L_12)
.L_12:
        /*0004*/ 	.word	0x00000082


	//----- nvinfo : EIATTR_KPARAM_INFO
	.align		4
.L_13:
        /*0008*/ 	.byte	0x04, 0x17
        /*000a*/ 	.short	(.L_15 - .L_14)
.L_14:
        /*000c*/ 	.word	0x00000000
        /*0010*/ 	.short	0x000a
        /*0012*/ 	.short	0x0044
        /*0014*/ 	.byte	0x00, 0xf0, 0x11, 0x00


	//----- nvinfo : EIATTR_KPARAM_INFO
	.align		4
.L_15:
        /*0018*/ 	.byte	0x04, 0x17
        /*001a*/ 	.short	(.L_17 - .L_16)
.L_16:
        /*001c*/ 	.word	0x00000000
        /*0020*/ 	.short	0x0009
        /*0022*/ 	.short	0x0040
        /*0024*/ 	.byte	0x00, 0xf0, 0x11, 0x00


	//----- nvinfo : EIATTR_KPARAM_INFO
	.align		4
.L_17:
        /*0028*/ 	.byte	0x04, 0x17
        /*002a*/ 	.short	(.L_19 - .L_18)
.L_18:
        /*002c*/ 	.word	0x00000000
        /*0030*/ 	.short	0x0008
        /*0032*/ 	.short	0x003c
        /*0034*/ 	.byte	0x00, 0xf0, 0x11, 0x00


	//----- nvinfo : EIATTR_KPARAM_INFO
	.align		4
.L_19:
        /*0038*/ 	.byte	0x04, 0x17
        /*003a*/ 	.short	(.L_21 - .L_20)
.L_20:
        /*003c*/ 	.word	0x00000000
        /*0040*/ 	.short	0x0007
        /*0042*/ 	.short	0x0038
        /*0044*/ 	.byte	0x00, 0xf0, 0x11, 0x00


	//----- nvinfo : EIATTR_KPARAM_INFO
	.align		4
.L_21:
        /*0048*/ 	.byte	0x04, 0x17
        /*004a*/ 	.short	(.L_23 - .L_22)
.L_22:
        /*004c*/ 	.word	0x00000000
        /*0050*/ 	.short	0x0006
        /*0052*/ 	.short	0x0030
        /*0054*/ 	.byte	0x00, 0xf5, 0x21, 0x00


	//----- nvinfo : EIATTR_KPARAM_INFO
	.align		4
.L_23:
        /*0058*/ 	.byte	0x04, 0x17
        /*005a*/ 	.short	(.L_25 - .L_24)
.L_24:
        /*005c*/ 	.word	0x00000000
        /*0060*/ 	.short	0x0005
        /*0062*/ 	.short	0x0028
        /*0064*/ 	.byte	0x00, 0xf5, 0x21, 0x00


	//----- nvinfo : EIATTR_KPARAM_INFO
	.align		4
.L_25:
        /*0068*/ 	.byte	0x04, 0x17
        /*006a*/ 	.short	(.L_27 - .L_26)
.L_26:
        /*006c*/ 	.word	0x00000000
        /*0070*/ 	.short	0x0004
        /*0072*/ 	.short	0x0020
        /*0074*/ 	.byte	0x00, 0xf5, 0x21, 0x00


	//----- nvinfo : EIATTR_KPARAM_INFO
	.align		4
.L_27:
        /*0078*/ 	.byte	0x04, 0x17
        /*007a*/ 	.short	(.L_29 - .L_28)
.L_28:
        /*007c*/ 	.word	0x00000000
        /*0080*/ 	.short	0x0003
        /*0082*/ 	.short	0x0018
        /*0084*/ 	.byte	0x00, 0xf5, 0x21, 0x00


	//----- nvinfo : EIATTR_KPARAM_INFO
	.align		4
.L_29:
        /*0088*/ 	.byte	0x04, 0x17
        /*008a*/ 	.short	(.L_31 - .L_30)
.L_30:
        /*008c*/ 	.word	0x00000000
        /*0090*/ 	.short	0x0002
        /*0092*/ 	.short	0x0010
        /*0094*/ 	.byte	0x00, 0xf5, 0x21, 0x00


	//----- nvinfo : EIATTR_KPARAM_INFO
	.align		4
.L_31:
        /*0098*/ 	.byte	0x04, 0x17
        /*009a*/ 	.short	(.L_33 - .L_32)
.L_32:
        /*009c*/ 	.word	0x00000000
        /*00a0*/ 	.short	0x0001
        /*00a2*/ 	.short	0x0008
        /*00a4*/ 	.byte	0x00, 0xf5, 0x21, 0x00


	//----- nvinfo : EIATTR_KPARAM_INFO
	.align		4
.L_33:
        /*00a8*/ 	.byte	0x04, 0x17
        /*00aa*/ 	.short	(.L_35 - .L_34)
.L_34:
        /*00ac*/ 	.word	0x00000000
        /*00b0*/ 	.short	0x0000
        /*00b2*/ 	.short	0x0000
        /*00b4*/ 	.byte	0x00, 0xf5, 0x21, 0x00


	//----- nvinfo : EIATTR_SPARSE_MMA_MASK
	.align		4
.L_35:
        /*00b8*/ 	.byte	0x03, 0x50
        /*00ba*/ 	.short	0x0000


	//----- nvinfo : EIATTR_MAXREG_COUNT
	.align		4
        /*00bc*/ 	.byte	0x03, 0x1b
        /*00be*/ 	.short	0x00ff


	//----- nvinfo : EIATTR_NUM_BARRIERS
	.align		4
        /*00c0*/ 	.byte	0x02, 0x4c
        /*00c2*/ 	.byte	0x01
	.zero		1


	//----- nvinfo : EIATTR_MERCURY_ISA_VERSION
	.align		4
        /*00c4*/ 	.byte	0x03, 0x5f
        /*00c6*/ 	.short	0x0101


	//----- nvinfo : EIATTR_VRC_CTA_INIT_COUNT
	.align		4
        /*00c8*/ 	.byte	0x02, 0x4a
	.zero		1
	.zero		1


	//----- nvinfo : EIATTR_EXIT_INSTR_OFFSETS
	.align		4
        /*00cc*/ 	.byte	0x04, 0x1c
        /*00ce*/ 	.short	(.L_37 - .L_36)


	//   ....[0]....
.L_36:
        /*00d0*/ 	.word	0x000000c0


	//   ....[1]....
        /*00d4*/ 	.word	0x00000680


	//----- nvinfo : EIATTR_CRS_STACK_SIZE
	.align		4
.L_37:
        /*00d8*/ 	.byte	0x04, 0x1e
        /*00da*/ 	.short	(.L_39 - .L_38)
.L_38:
        /*00dc*/ 	.word	0x00000000


	//----- nvinfo : EIATTR_CBANK_PARAM_SIZE
	.align		4
.L_39:
        /*00e0*/ 	.byte	0x03, 0x19
        /*00e2*/ 	.short	0x0048


	//----- nvinfo : EIATTR_PARAM_CBANK
	.align		4
        /*00e4*/ 	.byte	0x04, 0x0a
        /*00e6*/ 	.short	(.L_41 - .L_40)
	.align		4
.L_40:
        /*00e8*/ 	.word	index@(.nv.constant0.spmm_csr_naive_shared_one)
        /*00ec*/ 	.short	0x0380
        /*00ee*/ 	.short	0x0048


	//----- nvinfo : EIATTR_SW_WAR
	.align		4
.L_41:
        /*00f0*/ 	.byte	0x04, 0x36
        /*00f2*/ 	.short	(.L_43 - .L_42)
.L_42:
        /*00f4*/ 	.word	0x00000008
.L_43:


//--------------------- .nv.info.spmm_csr_naive   --------------------------
	.section	.nv.info.spmm_csr_naive,"",@"SHT_CUDA_INFO"
	.sectionflags	@""
	.align	4


	//----- nvinfo : EIATTR_CUDA_API_VERSION
	.align		4
        /*0000*/ 	.byte	0x04, 0x37
        /*0002*/ 	.short	(.L_45 - .L_44)
.L_44:
        /*0004*/ 	.word	0x00000082


	//----- nvinfo : EIATTR_KPARAM_INFO
	.align		4
.L_45:
        /*0008*/ 	.byte	0x04, 0x17
        /*000a*/ 	.short	(.L_47 - .L_46)
.L_46:
        /*000c*/ 	.word	0x00000000
        /*0010*/ 	.short	0x000a
        /*0012*/ 	.short	0x0044
        /*0014*/ 	.byte	0x00, 0xf0, 0x11, 0x00


	//----- nvinfo : EIATTR_KPARAM_INFO
	.align		4
.L_47:
        /*0018*/ 	.byte	0x04, 0x17
        /*001a*/ 	.short	(.L_49 - .L_48)
.L_48:
        /*001c*/ 	.word	0x00000000
        /*0020*/ 	.short	0x0009
        /*0022*/ 	.short	0x0040
        /*0024*/ 	.byte	0x00, 0xf0, 0x11, 0x00


	//----- nvinfo : EIATTR_KPARAM_INFO
	.align		4
.L_49:
        /*0028*/ 	.byte	0x04, 0x17
        /*002a*/ 	.short	(.L_51 - .L_50)
.L_50:
        /*002c*/ 	.word	0x00000000
        /*0030*/ 	.short	0x0008
        /*0032*/ 	.short	0x003c
        /*0034*/ 	.byte	0x00, 0xf0, 0x11, 0x00


	//----- nvinfo : EIATTR_KPARAM_INFO
	.align		4
.L_51:
        /*0038*/ 	.byte	0x04, 0x17
        /*003a*/ 	.short	(.L_53 - .L_52)
.L_52:
        /*003c*/ 	.word	0x00000000
        /*0040*/ 	.short	0x0007
        /*0042*/ 	.short	0x0038
        /*0044*/ 	.byte	0x00, 0xf0, 0x11, 0x00


	//----- nvinfo : EIATTR_KPARAM_INFO
	.align		4
.L_53:
        /*0048*/ 	.byte	0x04, 0x17
        /*004a*/ 	.short	(.L_55 - .L_54)
.L_54:
        /*004c*/ 	.word	0x00000000
        /*0050*/ 	.short	0x0006
        /*0052*/ 	.short	0x0030
        /*0054*/ 	.byte	0x00, 0xf5, 0x21, 0x00


	//----- nvinfo : EIATTR_KPARAM_INFO
	.align		4
.L_55:
        /*0058*/ 	.byte	0x04, 0x17
        /*005a*/ 	.short	(.L_57 - .L_56)
.L_56:
        /*005c*/ 	.word	0x00000000
        /*0060*/ 	.short	0x0005
        /*0062*/ 	.short	0x0028
        /*0064*/ 	.byte	0x00, 0xf5, 0x21, 0x00


	//----- nvinfo : EIATTR_KPARAM_INFO
	.align		4
.L_57:
        /*0068*/ 	.byte	0x04, 0x17
        /*006a*/ 	.short	(.L_59 - .L_58)
.L_58:
        /*006c*/ 	.word	0x00000000
        /*0070*/ 	.short	0x0004
        /*0072*/ 	.short	0x0020
        /*0074*/ 	.byte	0x00, 0xf5, 0x21, 0x00


	//----- nvinfo : EIATTR_KPARAM_INFO
	.align		4
.L_59:
        /*0078*/ 	.byte	0x04, 0x17
        /*007a*/ 	.short	(.L_61 - .L_60)
.L_60:
        /*007c*/ 	.word	0x00000000
        /*0080*/ 	.short	0x0003
        /*0082*/ 	.short	0x0018
        /*0084*/ 	.byte	0x00, 0xf5, 0x21, 0x00


	//----- nvinfo : EIATTR_KPARAM_INFO
	.align		4
.L_61:
        /*0088*/ 	.byte	0x04, 0x17
        /*008a*/ 	.short	(.L_63 - .L_62)
.L_62:
        /*008c*/ 	.word	0x00000000
        /*0090*/ 	.short	0x0002
        /*0092*/ 	.short	0x0010
        /*0094*/ 	.byte	0x00, 0xf5, 0x21, 0x00


	//----- nvinfo : EIATTR_KPARAM_INFO
	.align		4
.L_63:
        /*0098*/ 	.byte	0x04, 0x17
        /*009a*/ 	.short	(.L_65 - .L_64)
.L_64:
        /*009c*/ 	.word	0x00000000
        /*00a0*/ 	.short	0x0001
        /*00a2*/ 	.short	0x0008
        /*00a4*/ 	.byte	0x00, 0xf5, 0x21, 0x00


	//----- nvinfo : EIATTR_KPARAM_INFO
	.align		4
.L_65:
        /*00a8*/ 	.byte	0x04, 0x17
        /*00aa*/ 	.short	(.L_67 - .L_66)
.L_66:
        /*00ac*/ 	.word	0x00000000
        /*00b0*/ 	.short	0x0000
        /*00b2*/ 	.short	0x0000
        /*00b4*/ 	.byte	0x00, 0xf5, 0x21, 0x00


	//----- nvinfo : EIATTR_SPARSE_MMA_MASK
	.align		4
.L_67:
        /*00b8*/ 	.byte	0x03, 0x50
        /*00ba*/ 	.short	0x0000


	//----- nvinfo : EIATTR_MAXREG_COUNT
	.align		4
        /*00bc*/ 	.byte	0x03, 0x1b
        /*00be*/ 	.short	0x00ff


	//----- nvinfo : EIATTR_MERCURY_ISA_VERSION
	.align		4
        /*00c0*/ 	.byte	0x03, 0x5f
        /*00c2*/ 	.short	0x0101


	//----- nvinfo : EIATTR_VRC_CTA_INIT_COUNT
	.align		4
        /*00c4*/ 	.byte	0x02, 0x4a
	.zero		1
	.zero		1


	//----- nvinfo : EIATTR_EXIT_INSTR_OFFSETS
	.align		4
        /*00c8*/ 	.byte	0x04, 0x1c
        /*00ca*/ 	.short	(.L_69 - .L_68)


	//   ....[0]....
.L_68:
        /*00cc*/ 	.word	0x000000c0


	//   ....[1]....
        /*00d0*/ 	.word	0x000003f0


	//----- nvinfo : EIATTR_CRS_STACK_SIZE
	.align		4
.L_69:
        /*00d4*/ 	.byte	0x04, 0x1e
        /*00d6*/ 	.short	(.L_71 - .L_70)
.L_70:
        /*00d8*/ 	.word	0x00000000


	//----- nvinfo : EIATTR_CBANK_PARAM_SIZE
	.align		4
.L_71:
        /*00dc*/ 	.byte	0x03, 0x19
        /*00de*/ 	.short	0x0048


	//----- nvinfo : EIATTR_PARAM_CBANK
	.align		4
        /*00e0*/ 	.byte	0x04, 0x0a
        /*00e2*/ 	.short	(.L_73 - .L_72)
	.align		4
.L_72:
        /*00e4*/ 	.word	index@(.nv.constant0.spmm_csr_naive)
        /*00e8*/ 	.short	0x0380
        /*00ea*/ 	.short	0x0048


	//----- nvinfo : EIATTR_SW_WAR
	.align		4
.L_73:
        /*00ec*/ 	.byte	0x04, 0x36
        /*00ee*/ 	.short	(.L_75 - .L_74)
.L_74:
        /*00f0*/ 	.word	0x00000008
.L_75:


//--------------------- .nv.callgraph             --------------------------
	.section	.nv.callgraph,"",@"SHT_CUDA_CALLGRAPH"
	.align	4
	.sectionentsize	8
	.align		4
        /*0000*/ 	.word	0x00000000
	.align		4
        /*0004*/ 	.word	0xffffffff
	.align		4
        /*0008*/ 	.word	0x00000000
	.align		4
        /*000c*/ 	.word	0xfffffffe
	.align		4
        /*0010*/ 	.word	0x00000000
	.align		4
        /*0014*/ 	.word	0xfffffffd
	.align		4
        /*0018*/ 	.word	0x00000000
	.align		4
        /*001c*/ 	.word	0xfffffffc


//--------------------- .text.spmm_csr_naive_shared_one --------------------------
	.section	.text.spmm_csr_naive_shared_one,"ax",@progbits
	.align	128
        .global         spmm_csr_naive_shared_one
        .type           spmm_csr_naive_shared_one,@function
        .size           spmm_csr_naive_shared_one,(.L_x_13 - spmm_csr_naive_shared_one)
        .other          spmm_csr_naive_shared_one,@"STO_CUDA_ENTRY STV_DEFAULT"
spmm_csr_naive_shared_one:
.text.spmm_csr_naive_shared_one:
[----:B------:R-:W-:Y:S01]  /*0000*/  LDC R1, c[0x0][0x37c] ;  /* 0x0000df00ff017b82 */ /* 0x000fe20000000800 */
[----:B------:R-:W0:Y:S07]  /*0010*/  S2R R3, SR_TID.X ;  /* 0x0000000000037919 */ /* 0x000e2e0000002100 */
[----:B------:R-:W1:Y:S01]  /*0020*/  LDC R5, c[0x0][0x364] ;  /* 0x0000d900ff057b82 */ /* 0x000e620000000800 */
[----:B------:R-:W2:Y:S01]  /*0030*/  LDCU.64 UR6, c[0x0][0x3b8] ;  /* 0x00007700ff0677ac */ /* 0x000ea20008000a00 */
[----:B------:R-:W1:Y:S06]  /*0040*/  S2R R15, SR_TID.Y ;  /* 0x00000000000f7919 */ /* 0x000e6c0000002200 */
[----:B------:R-:W0:Y:S08]  /*0050*/  S2UR UR5, SR_CTAID.X ;  /* 0x00000000000579c3 */ /* 0x000e300000002500 */
[----:B------:R-:W0:Y:S08]  /*0060*/  LDC R0, c[0x0][0x360] ;  /* 0x0000d800ff007b82 */ /* 0x000e300000000800 */
[----:B------:R-:W1:Y:S01]  /*0070*/  S2UR UR4, SR_CTAID.Y ;  /* 0x00000000000479c3 */ /* 0x000e620000002600 */
[----:B0-----:R-:W-:-:S05]  /*0080*/  IMAD R0, R0, UR5, R3 ;  /* 0x0000000500007c24 */ /* 0x001fca000f8e0203 */
[----:B--2---:R-:W-:Y:S01]  /*0090*/  ISETP.GE.AND P0, PT, R0, UR7, PT ;  /* 0x0000000700007c0c */ /* 0x004fe2000bf06270 */
[----:B-1----:R-:W-:-:S05]  /*00a0*/  IMAD R3, R5, UR4, R15 ;  /* 0x0000000405037c24 */ /* 0x002fca000f8e020f */
[----:B------:R-:W-:-:S13]  /*00b0*/  ISETP.GE.OR P0, PT, R3, UR6, P0 ;  /* 0x0000000603007c0c */ /* 0x000fda0008706670 */
[----:B------:R-:W-:Y:S05]  /*00c0*/  @P0 EXIT ;  /* 0x000000000000094d */ /* 0x000fea0003800000 */
[----:B------:R-:W0:Y:S01]  /*00d0*/  S2R R16, SR_CgaCtaId ;  /* 0x0000000000107919 */ /* 0x000e220000008800 */
[----:B------:R-:W-:Y:S01]  /*00e0*/  ISETP.GT.U32.AND P0, PT, R15, 0x1, PT ;  /* 0x000000010f00780c */ /* 0x000fe20003f04070 */
[----:B------:R-:W1:Y:S01]  /*00f0*/  LDCU.64 UR6, c[0x0][0x358] ;  /* 0x00006b00ff0677ac */ /* 0x000e620008000a00 */
[----:B------:R-:W-:Y:S01]  /*0100*/  MOV R14, 0x400 ;  /* 0x00000400000e7802 */ /* 0x000fe20000000f00 */
[----:B------:R-:W-:Y:S03]  /*0110*/  BSSY.RECONVERGENT B0, `(.L_x_0) ;  /* 0x000000d000007945 */ /* 0x000fe60003800200 */
[----:B0-----:R-:W-:-:S07]  /*0120*/  LEA R2, R16, R14, 0x18 ;  /* 0x0000000e10027211 */ /* 0x001fce00078ec0ff */
[----:B-1----:R-:W-:Y:S05]  /*0130*/  @P0 BRA `(.L_x_1) ;  /* 0x0000000000280947 */ /* 0x002fea0003800000 */
[----:B------:R-:W0:Y:S01]  /*0140*/  LDC.64 R6, c[0x0][0x3a8] ;  /* 0x0000ea00ff067b82 */ /* 0x000e220000000a00 */
[----:B------:R-:W-:-:S04]  /*0150*/  IMAD.IADD R9, R0, 0x1, R15 ;  /* 0x0000000100097824 */ /* 0x000fc800078e020f */
[----:B0-----:R-:W-:-:S06]  /*0160*/  IMAD.WIDE.U32 R6, R9, 0x4, R6 ;  /* 0x0000000409067825 */ /* 0x001fcc00078e0006 */
[----:B------:R-:W2:Y:S01]  /*0170*/  LDG.E R6, desc[UR6][R6.64] ;  /* 0x0000000606067981 */ /* 0x000ea2000c1e1900 */
[----:B------:R-:W0:Y:S01]  /*0180*/  S2UR UR5, SR_CgaCtaId ;  /* 0x00000000000579c3 */ /* 0x000e220000008800 */
[----:B------:R-:W-:Y:S02]  /*0190*/  UMOV UR4, 0x400 ;  /* 0x0000040000047882 */ /* 0x000fe40000000000 */
[----:B------:R-:W-:-:S04]  /*01a0*/  UIADD3 UR4, UPT, UPT, UR4, 0x3c8, URZ ;  /* 0x000003c804047890 */ /* 0x000fc8000fffe0ff */
[----:B0-----:R-:W-:-:S06]  /*01b0*/  ULEA UR4, UR5, UR4, 0x18 ;  /* 0x0000000405047291 */ /* 0x001fcc000f8ec0ff */
[----:B------:R-:W-:-:S05]  /*01c0*/  LEA R9, R15, UR4, 0x2 ;  /* 0x000000040f097c11 */ /* 0x000fca000f8e10ff */
[----:B--2---:R0:W-:Y:S02]  /*01d0*/  STS [R9], R6 ;  /* 0x0000000609007388 */ /* 0x0041e40000000800 */
.L_x_1:
[----:B------:R-:W-:Y:S05]  /*01e0*/  BSYNC.RECONVERGENT B0 ;  /* 0x0000000000007941 */ /* 0x000fea0003800200 */
.L_x_0:
[----:B------:R-:W-:Y:S08]  /*01f0*/  BAR.SYNC.DEFER_BLOCKING 0x0 ;  /* 0x0000000000007b1d */ /* 0x000ff00000010000 */
[----:B0-----:R-:W0:Y:S01]  /*0200*/  LDC.64 R8, c[0x0][0x390] ;  /* 0x0000e400ff087b82 */ /* 0x001e220000000a00 */
[----:B------:R-:W-:Y:S01]  /*0210*/  BSSY.RECONVERGENT B0, `(.L_x_2) ;  /* 0x0000016000007945 */ /* 0x000fe20003800200 */
[----:B------:R-:W1:Y:S01]  /*0220*/  LDS.64 R6, [R2+0x3c8] ;  /* 0x0003c80002067984 */ /* 0x000e620000000a00 */
[----:B0-----:R-:W-:-:S04]  /*0230*/  IMAD.WIDE.U32 R8, R3, 0x4, R8 ;  /* 0x0000000403087825 */ /* 0x001fc800078e0008 */
[----:B-1----:R-:W-:-:S05]  /*0240*/  IMAD.IADD R4, R7, 0x1, -R6 ;  /* 0x0000000107047824 */ /* 0x002fca00078e0a06 */
[----:B------:R-:W-:-:S13]  /*0250*/  ISETP.GE.AND P0, PT, R15, R4, PT ;  /* 0x000000040f00720c */ /* 0x000fda0003f06270 */
[----:B------:R-:W-:Y:S05]  /*0260*/  @P0 BRA `(.L_x_3) ;  /* 0x0000000000400947 */ /* 0x000fea0003800000 */
[----:B------:R-:W0:Y:S01]  /*0270*/  LDC.64 R10, c[0x0][0x398] ;  /* 0x0000e600ff0a7b82 */ /* 0x000e220000000a00 */
[----:B------:R-:W-:-:S04]  /*0280*/  IADD3 R7, PT, PT, R14, 0x1e4, RZ ;  /* 0x000001e40e077810 */ /* 0x000fc80007ffe0ff */
[----:B------:R-:W-:-:S03]  /*0290*/  LEA R14, R16, R7, 0x18 ;  /* 0x00000007100e7211 */ /* 0x000fc600078ec0ff */
[----:B------:R-:W1:Y:S04]  /*02a0*/  LDC.64 R12, c[0x0][0x3a0] ;  /* 0x0000e800ff0c7b82 */ /* 0x000e680000000a00 */
.L_x_4:
[----:B------:R-:W-:-:S04]  /*02b0*/  IMAD.IADD R19, R6, 0x1, R15 ;  /* 0x0000000106137824 */ /* 0x000fc800078e020f */
[----:B0-2---:R-:W-:-:S04]  /*02c0*/  IMAD.WIDE R16, R19, 0x4, R10 ;  /* 0x0000000413107825 */ /* 0x005fc800078e020a */
[----:B-1----:R-:W-:Y:S02]  /*02d0*/  IMAD.WIDE R18, R19, 0x4, R12 ;  /* 0x0000000413127825 */ /* 0x002fe400078e020c */
[----:B------:R-:W2:Y:S04]  /*02e0*/  LDG.E R16, desc[UR6][R16.64] ;  /* 0x0000000610107981 */ /* 0x000ea8000c1e1900 */
[----:B------:R-:W3:Y:S01]  /*02f0*/  LDG.E R18, desc[UR6][R18.64] ;  /* 0x0000000612127981 */ /* 0x000ee2000c1e1900 */
[C---:B------:R-:W-:Y:S01]  /*0300*/  IMAD R7, R15.reuse, 0x4, R14 ;  /* 0x000000040f077824 */ /* 0x040fe200078e020e */
[----:B------:R-:W-:Y:S01]  /*0310*/  LEA R21, R15, R2, 0x2 ;  /* 0x000000020f157211 */ /* 0x000fe200078e10ff */
[----:B------:R-:W-:-:S05]  /*0320*/  IMAD.IADD R15, R5, 0x1, R15 ;  /* 0x00000001050f7824 */ /* 0x000fca00078e020f */
[----:B------:R-:W-:Y:S01]  /*0330*/  ISETP.GE.AND P0, PT, R15, R4, PT ;  /* 0x000000040f00720c */ /* 0x000fe20003f06270 */
[----:B--2---:R2:W-:Y:S04]  /*0340*/  STS [R7], R16 ;  /* 0x0000001007007388 */ /* 0x0045e80000000800 */
[----:B---3--:R2:W-:Y:S08]  /*0350*/  STS [R21], R18 ;  /* 0x0000001215007388 */ /* 0x0085f00000000800 */
[----:B------:R-:W-:Y:S05]  /*0360*/  @!P0 BRA `(.L_x_4) ;  /* 0xfffffffc00d08947 */ /* 0x000fea000383ffff */
.L_x_3:
[----:B------:R-:W-:Y:S05]  /*0370*/  BSYNC.RECONVERGENT B0 ;  /* 0x0000000000007941 */ /* 0x000fea0003800200 */
.L_x_2:
[----:B------:R-:W-:Y:S08]  /*0380*/  BAR.SYNC.DEFER_BLOCKING 0x0 ;  /* 0x0000000000007b1d */ /* 0x000ff00000010000 */
[----:B--2---:R-:W0:Y:S01]  /*0390*/  LDC.64 R6, c[0x0][0x3b0] ;  /* 0x0000ec00ff067b82 */ /* 0x004e220000000a00 */
[----:B------:R-:W2:Y:S04]  /*03a0*/  LDG.E R11, desc[UR6][R8.64] ;  /* 0x00000006080b7981 */ /* 0x000ea8000c1e1900 */
[----:B------:R-:W2:Y:S01]  /*03b0*/  LDG.E R10, desc[UR6][R8.64+0x4] ;  /* 0x00000406080a7981 */ /* 0x000ea2000c1e1900 */
[----:B------:R-:W-:Y:S01]  /*03c0*/  ISETP.GE.AND P0, PT, R4, 0x1, PT ;  /* 0x000000010400780c */ /* 0x000fe20003f06270 */
[----:B------:R-:W-:Y:S01]  /*03d0*/  BSSY.RECONVERGENT B0, `(.L_x_5) ;  /* 0x0000025000007945 */ /* 0x000fe20003800200 */
[----:B------:R-:W-:-:S02]  /*03e0*/  IMAD.MOV.U32 R5, RZ, RZ, RZ ;  /* 0x000000ffff057224 */ /* 0x000fc400078e00ff */
[----:B--2---:R-:W-:-:S13]  /*03f0*/  ISETP.GE.OR P0, PT, R11, R10, !P0 ;  /* 0x0000000a0b00720c */ /* 0x004fda0004706670 */
[----:B0-----:R-:W-:Y:S05]  /*0400*/  @P0 BRA `(.L_x_6) ;  /* 0x0000000000840947 */ /* 0x001fea0003800000 */
[----:B------:R-:W0:Y:S01]  /*0410*/  LDC.64 R8, c[0x0][0x388] ;  /* 0x0000e200ff087b82 */ /* 0x000e220000000a00 */
[----:B------:R-:W-:Y:S02]  /*0420*/  HFMA2 R13, -RZ, RZ, 0, 0 ;  /* 0x00000000ff0d7431 */ /* 0x000fe400000001ff */
[----:B------:R-:W-:-:S07]  /*0430*/  IMAD.MOV.U32 R5, RZ, RZ, RZ ;  /* 0x000000ffff057224 */ /* 0x000fce00078e00ff */
.L_x_7:
[----:B0-----:R-:W-:-:S06]  /*0440*/  IMAD.WIDE R14, R11, 0x4, R8 ;  /* 0x000000040b0e7825 */ /* 0x001fcc00078e0208 */
[----:B------:R-:W2:Y:S01]  /*0450*/  LDG.E R15, desc[UR6][R14.64] ;  /* 0x000000060e0f7981 */ /* 0x000ea2000c1e1900 */
[----:B------:R-:W-:-:S06]  /*0460*/  IMAD R12, R13, 0x4, R2 ;  /* 0x000000040d0c7824 */ /* 0x000fcc00078e0202 */
[----:B------:R-:W2:Y:S02]  /*0470*/  LDS R12, [R12] ;  /* 0x000000000c0c7984 */ /* 0x000ea40000000800 */
[----:B--2---:R-:W-:-:S13]  /*0480*/  ISETP.NE.AND P0, PT, R15, R12, PT ;  /* 0x0000000c0f00720c */ /* 0x004fda0003f05270 */
[----:B------:R-:W0:Y:S02]  /*0490*/  @!P0 LDC.64 R16, c[0x0][0x380] ;  /* 0x0000e000ff108b82 */ /* 0x000e240000000a00 */
[----:B0-----:R-:W-:-:S06]  /*04a0*/  @!P0 IMAD.WIDE R16, R11, 0x4, R16 ;  /* 0x000000040b108825 */ /* 0x001fcc00078e0210 */
[----:B------:R0:W2:Y:S01]  /*04b0*/  @!P0 LDG.E R16, desc[UR6][R16.64] ;  /* 0x0000000610108981 */ /* 0x0000a2000c1e1900 */
[----:B------:R-:W-:Y:S02]  /*04c0*/  @!P0 MOV R18, 0x400 ;  /* 0x0000040000128802 */ /* 0x000fe40000000f00 */
[CC--:B------:R-:W-:Y:S01]  /*04d0*/  ISETP.GE.AND P2, PT, R15.reuse, R12.reuse, P0 ;  /* 0x0000000c0f00720c */ /* 0x0c0fe20000746270 */
[----:B------:R-:W1:Y:S01]  /*04e0*/  @!P0 S2R R19, SR_CgaCtaId ;  /* 0x0000000000138919 */ /* 0x000e620000008800 */
[----:B------:R-:W-:Y:S02]  /*04f0*/  @!P0 IADD3 R18, PT, PT, R18, 0x1e4, RZ ;  /* 0x000001e412128810 */ /* 0x000fe40007ffe0ff */
[----:B------:R-:W-:Y:S01]  /*0500*/  ISETP.GE.OR P1, PT, R15, R12, !P0 ;  /* 0x0000000c0f00720c */ /* 0x000fe20004726670 */
[----:B------:R-:W-:Y:S01]  /*0510*/  VIADD R15, R13, 0x1 ;  /* 0x000000010d0f7836 */ /* 0x000fe20000000000 */
[----:B------:R-:W-:-:S03]  /*0520*/  IADD3 R12, PT, PT, R11, 0x1, RZ ;  /* 0x000000010b0c7810 */ /* 0x000fc60007ffe0ff */
[----:B------:R-:W-:-:S08]  /*0530*/  @P0 IMAD.MOV.U32 R17, RZ, RZ, R15 ;  /* 0x000000ffff110224 */ /* 0x000fd000078e000f */
[----:B0-----:R-:W-:Y:S01]  /*0540*/  @!P1 IMAD.MOV R17, RZ, RZ, R13 ;  /* 0x000000ffff119224 */ /* 0x001fe200078e020d */
[----:B-1----:R-:W-:-:S05]  /*0550*/  @!P0 LEA R18, R19, R18, 0x18 ;  /* 0x0000001213128211 */ /* 0x002fca00078ec0ff */
[----:B------:R-:W-:Y:S01]  /*0560*/  @!P0 IMAD R14, R13, 0x4, R18 ;  /* 0x000000040d0e8824 */ /* 0x000fe200078e0212 */
[----:B------:R-:W-:Y:S02]  /*0570*/  @P0 MOV R18, R12 ;  /* 0x0000000c00120202 */ /* 0x000fe40000000f00 */
[----:B------:R-:W-:Y:S01]  /*0580*/  @P2 IADD3 R18, PT, PT, R11, RZ, RZ ;  /* 0x000000ff0b122210 */ /* 0x000fe20007ffe0ff */
[----:B------:R-:W-:Y:S01]  /*0590*/  @!P0 IMAD.MOV.U32 R11, RZ, RZ, R12 ;  /* 0x000000ffff0b8224 */ /* 0x000fe200078e000c */
[----:B------:R-:W-:Y:S01]  /*05a0*/  @!P0 MOV R13, R15 ;  /* 0x0000000f000d8202 */ /* 0x000fe20000000f00 */
[----:B------:R-:W2:Y:S01]  /*05b0*/  @!P0 LDS R14, [R14] ;  /* 0x000000000e0e8984 */ /* 0x000ea20000000800 */
[----:B------:R-:W-:Y:S01]  /*05c0*/  @P0 MOV R13, R17 ;  /* 0x00000011000d0202 */ /* 0x000fe20000000f00 */
[----:B------:R-:W-:-:S03]  /*05d0*/  @P0 IMAD.MOV.U32 R11, RZ, RZ, R18 ;  /* 0x000000ffff0b0224 */ /* 0x000fc600078e0012 */
[----:B------:R-:W-:Y:S02]  /*05e0*/  ISETP.GE.AND P1, PT, R13, R4, PT ;  /* 0x000000040d00720c */ /* 0x000fe40003f26270 */
[----:B------:R-:W-:Y:S01]  /*05f0*/  ISETP.LT.AND P2, PT, R11, R10, PT ;  /* 0x0000000a0b00720c */ /* 0x000fe20003f41270 */
[----:B--2---:R-:W-:-:S12]  /*0600*/  @!P0 FFMA R5, R16, R14, R5 ;  /* 0x0000000e10058223 */ /* 0x004fd80000000005 */
[----:B------:R-:W-:Y:S05]  /*0610*/  @!P1 BRA P2, `(.L_x_7) ;  /* 0xfffffffc00889947 */ /* 0x000fea000103ffff */
.L_x_6:
[----:B------:R-:W-:Y:S05]  /*0620*/  BSYNC.RECONVERGENT B0 ;  /* 0x0000000000007941 */ /* 0x000fea0003800200 */
.L_x_5:
[----:B------:R-:W0:Y:S02]  /*0630*/  LDCU UR4, c[0x0][0x3bc] ;  /* 0x00007780ff0477ac */ /* 0x000e240008000800 */
[----:B0-----:R-:W-:-:S04]  /*0640*/  IMAD R3, R3, UR4, R0 ;  /* 0x0000000403037c24 */ /* 0x001fc8000f8e0200 */
[----:B------:R-:W-:Y:S01]  /*0650*/  IMAD.WIDE R6, R3, 0x4, R6 ;  /* 0x0000000403067825 */ /* 0x000fe200078e0206 */
[----:B------:R-:W-:Y:S06]  /*0660*/  BAR.SYNC.DEFER_BLOCKING 0x0 ;  /* 0x0000000000007b1d */ /* 0x000fec0000010000 */
[----:B------:R-:W-:Y:S01]  /*0670*/  STG.E desc[UR6][R6.64], R5 ;  /* 0x0000000506007986 */ /* 0x000fe2000c101906 */
[----:B------:R-:W-:Y:S05]  /*0680*/  EXIT ;  /* 0x000000000000794d */ /* 0x000fea0003800000 */
.L_x_8:
[----:B------:R-:W-:-:S00]  /*0690*/  BRA `(.L_x_8) ;  /* 0xfffffffc00fc7947 */ /* 0x000fc0000383ffff */
[----:B------:R-:W-:-:S00]  /*06a0*/  NOP ;  /* 0x0000000000007918 */ /* 0x000fc00000000000 */
        /* <DEDUP_REMOVED lines=13> */
.L_x_13:


//--------------------- .text.spmm_csr_naive      --------------------------
	.section	.text.spmm_csr_naive,"ax",@progbits
	.align	128
        .global         spmm_csr_naive
        .type           spmm_csr_naive,@function
        .size           spmm_csr_naive,(.L_x_14 - spmm_csr_naive)
        .other          spmm_csr_naive,@"STO_CUDA_ENTRY STV_DEFAULT"
spmm_csr_naive:
.text.spmm_csr_naive:
        /* <DEDUP_REMOVED lines=13> */
[----:B------:R-:W0:Y:S01]  /*00d0*/  LDC.64 R6, c[0x0][0x3a8] ;  /* 0x0000ea00ff067b82 */ /* 0x000e220000000a00 */
[----:B------:R-:W1:Y:S07]  /*00e0*/  LDCU.64 UR4, c[0x0][0x358] ;  /* 0x00006b00ff0477ac */ /* 0x000e6e0008000a00 */
[----:B------:R-:W2:Y:S08]  /*00f0*/  LDC.64 R4, c[0x0][0x390] ;  /* 0x0000e400ff047b82 */ /* 0x000eb00000000a00 */
[----:B------:R-:W3:Y:S01]  /*0100*/  LDC.64 R2, c[0x0][0x3b0] ;  /* 0x0000ec00ff027b82 */ /* 0x000ee20000000a00 */
[----:B0-----:R-:W-:-:S05]  /*0110*/  IMAD.WIDE R6, R0, 0x4, R6 ;  /* 0x0000000400067825 */ /* 0x001fca00078e0206 */
[----:B-1----:R-:W4:Y:S01]  /*0120*/  LDG.E R13, desc[UR4][R6.64] ;  /* 0x00000004060d7981 */ /* 0x002f22000c1e1900 */
[----:B--2---:R-:W-:-:S03]  /*0130*/  IMAD.WIDE.U32 R4, R9, 0x4, R4 ;  /* 0x0000000409047825 */ /* 0x004fc600078e0004 */
[----:B------:R-:W4:Y:S04]  /*0140*/  LDG.E R8, desc[UR4][R6.64+0x4] ;  /* 0x0000040406087981 */ /* 0x000f28000c1e1900 */
[----:B------:R-:W2:Y:S04]  /*0150*/  LDG.E R12, desc[UR4][R4.64] ;  /* 0x00000004040c7981 */ /* 0x000ea8000c1e1900 */
[----:B------:R-:W2:Y:S01]  /*0160*/  LDG.E R11, desc[UR4][R4.64+0x4] ;  /* 0x00000404040b7981 */ /* 0x000ea2000c1e1900 */
[----:B------:R-:W-:Y:S01]  /*0170*/  BSSY.RECONVERGENT B0, `(.L_x_9) ;  /* 0x0000023000007945 */ /* 0x000fe20003800200 */
[----:B------:R-:W-:Y:S01]  /*0180*/  HFMA2 R10, -RZ, RZ, 0, 0 ;  /* 0x00000000ff0a7431 */ /* 0x000fe200000001ff */
[----:B----4-:R-:W-:-:S04]  /*0190*/  ISETP.GE.AND P0, PT, R13, R8, PT ;  /* 0x000000080d00720c */ /* 0x010fc80003f06270 */
[----:B--2---:R-:W-:-:S13]  /*01a0*/  ISETP.GE.OR P0, PT, R12, R11, P0 ;  /* 0x0000000b0c00720c */ /* 0x004fda0000706670 */
[----:B---3--:R-:W-:Y:S05]  /*01b0*/  @P0 BRA `(.L_x_10) ;  /* 0x0000000000780947 */ /* 0x008fea0003800000 */
[----:B------:R-:W0:Y:S01]  /*01c0*/  LDC.64 R4, c[0x0][0x388] ;  /* 0x0000e200ff047b82 */ /* 0x000e220000000a00 */
[----:B------:R-:W-:-:S07]  /*01d0*/  IMAD.MOV.U32 R10, RZ, RZ, RZ ;  /* 0x000000ffff0a7224 */ /* 0x000fce00078e00ff */
[----:B------:R-:W1:Y:S02]  /*01e0*/  LDC.64 R6, c[0x0][0x3a0] ;  /* 0x0000e800ff067b82 */ /* 0x000e640000000a00 */
.L_x_11:
[----:B0-----:R-:W-:-:S04]  /*01f0*/  IMAD.WIDE R18, R12, 0x4, R4 ;  /* 0x000000040c127825 */ /* 0x001fc800078e0204 */
[----:B-1----:R-:W-:Y:S02]  /*0200*/  IMAD.WIDE R20, R13, 0x4, R6 ;  /* 0x000000040d147825 */ /* 0x002fe400078e0206 */
[----:B------:R-:W2:Y:S04]  /*0210*/  LDG.E R18, desc[UR4][R18.64] ;  /* 0x0000000412127981 */ /* 0x000ea8000c1e1900 */
[----:B------:R-:W2:Y:S02]  /*0220*/  LDG.E R21, desc[UR4][R20.64] ;  /* 0x0000000414157981 */ /* 0x000ea4000c1e1900 */
[----:B--2---:R-:W-:-:S13]  /*0230*/  ISETP.NE.AND P0, PT, R18, R21, PT ;  /* 0x000000151200720c */ /* 0x004fda0003f05270 */
[----:B------:R-:W0:Y:S08]  /*0240*/  @!P0 LDC.64 R16, c[0x0][0x380] ;  /* 0x0000e000ff108b82 */ /* 0x000e300000000a00 */
[----:B------:R-:W1:Y:S01]  /*0250*/  @!P0 LDC.64 R14, c[0x0][0x398] ;  /* 0x0000e600ff0e8b82 */ /* 0x000e620000000a00 */
[----:B0-----:R-:W-:-:S06]  /*0260*/  @!P0 IMAD.WIDE R16, R12, 0x4, R16 ;  /* 0x000000040c108825 */ /* 0x001fcc00078e0210 */
[----:B------:R-:W2:Y:S01]  /*0270*/  @!P0 LDG.E R17, desc[UR4][R16.64] ;  /* 0x0000000410118981 */ /* 0x000ea2000c1e1900 */
[----:B-1----:R-:W-:-:S06]  /*0280*/  @!P0 IMAD.WIDE R14, R13, 0x4, R14 ;  /* 0x000000040d0e8825 */ /* 0x002fcc00078e020e */
[----:B------:R-:W2:Y:S01]  /*0290*/  @!P0 LDG.E R14, desc[UR4][R14.64] ;  /* 0x000000040e0e8981 */ /* 0x000ea2000c1e1900 */
[CC--:B------:R-:W-:Y:S02]  /*02a0*/  ISETP.GE.OR P2, PT, R18.reuse, R21.reuse, !P0 ;  /* 0x000000151200720c */ /* 0x0c0fe40004746670 */
[----:B------:R-:W-:Y:S01]  /*02b0*/  ISETP.GE.AND P1, PT, R18, R21, P0 ;  /* 0x000000151200720c */ /* 0x000fe20000726270 */
[----:B------:R-:W-:Y:S01]  /*02c0*/  VIADD R19, R13, 0x1 ;  /* 0x000000010d137836 */ /* 0x000fe20000000000 */
[----:B------:R-:W-:-:S03]  /*02d0*/  IADD3 R18, PT, PT, R12, 0x1, RZ ;  /* 0x000000010c127810 */ /* 0x000fc60007ffe0ff */
[----:B------:R-:W-:Y:S01]  /*02e0*/  @P0 IMAD.MOV.U32 R21, RZ, RZ, R19 ;  /* 0x000000ffff150224 */ /* 0x000fe200078e0013 */
[----:B------:R-:W-:-:S05]  /*02f0*/  @P0 MOV R20, R18 ;  /* 0x0000001200140202 */ /* 0x000fca0000000f00 */
[----:B------:R-:W-:Y:S02]  /*0300*/  @!P2 IMAD.MOV R21, RZ, RZ, R13 ;  /* 0x000000ffff15a224 */ /* 0x000fe400078e020d */
[----:B------:R-:W-:Y:S01]  /*0310*/  @P1 IADD3 R20, PT, PT, R12, RZ, RZ ;  /* 0x000000ff0c141210 */ /* 0x000fe20007ffe0ff */
[----:B------:R-:W-:Y:S01]  /*0320*/  @!P0 IMAD.MOV.U32 R13, RZ, RZ, R19 ;  /* 0x000000ffff0d8224 */ /* 0x000fe200078e0013 */
[----:B------:R-:W-:Y:S02]  /*0330*/  @!P0 MOV R12, R18 ;  /* 0x00000012000c8202 */ /* 0x000fe40000000f00 */
[----:B------:R-:W-:Y:S02]  /*0340*/  @P0 MOV R12, R20 ;  /* 0x00000014000c0202 */ /* 0x000fe40000000f00 */
[----:B------:R-:W-:Y:S02]  /*0350*/  @P0 MOV R13, R21 ;  /* 0x00000015000d0202 */ /* 0x000fe40000000f00 */
[----:B------:R-:W-:-:S02]  /*0360*/  ISETP.LT.AND P2, PT, R12, R11, PT ;  /* 0x0000000b0c00720c */ /* 0x000fc40003f41270 */
[----:B------:R-:W-:Y:S01]  /*0370*/  ISETP.GE.AND P1, PT, R13, R8, PT ;  /* 0x000000080d00720c */ /* 0x000fe20003f26270 */
[----:B--2---:R-:W-:-:S12]  /*0380*/  @!P0 FFMA R10, R17, R14, R10 ;  /* 0x0000000e110a8223 */ /* 0x004fd8000000000a */
[----:B------:R-:W-:Y:S05]  /*0390*/  @!P1 BRA P2, `(.L_x_11) ;  /* 0xfffffffc00949947 */ /* 0x000fea000103ffff */
.L_x_10:
[----:B------:R-:W-:Y:S05]  /*03a0*/  BSYNC.RECONVERGENT B0 ;  /* 0x0000000000007941 */ /* 0x000fea0003800200 */
.L_x_9:
[----:B------:R-:W0:Y:S02]  /*03b0*/  LDCU UR6, c[0x0][0x3bc] ;  /* 0x00007780ff0677ac */ /* 0x000e240008000800 */
[----:B0-----:R-:W-:-:S04]  /*03c0*/  IMAD R9, R9, UR6, R0 ;  /* 0x0000000609097c24 */ /* 0x001fc8000f8e0200 */
[----:B------:R-:W-:-:S05]  /*03d0*/  IMAD.WIDE R2, R9, 0x4, R2 ;  /* 0x0000000409027825 */ /* 0x000fca00078e0202 */
[----:B------:R-:W-:Y:S01]  /*03e0*/  STG.E desc[UR4][R2.64], R10 ;  /* 0x0000000a02007986 */ /* 0x000fe2000c101904 */
[----:B------:R-:W-:Y:S05]  /*03f0*/  EXIT ;  /* 0x000000000000794d */ /* 0x000fea0003800000 */
.L_x_12:
        /* <DEDUP_REMOVED lines=16> */
.L_x_14:


//--------------------- .nv.shared.spmm_csr_naive_shared_one --------------------------
	.section	.nv.shared.spmm_csr_naive_shared_one,"aw",@nobits
	.sectionflags	@""
	.align	4
.nv.shared.spmm_csr_naive_shared_one:
	.zero		2000


//--------------------- .nv.shared.reserved.0     --------------------------
	.section	.nv.shared.reserved.0,"aw",@nobits
	.weak		__nv_reservedSMEM_offset_0_alias
	.size		__nv_reservedSMEM_offset_0_alias, 0, 64
	.other		__nv_reservedSMEM_offset_0_alias,@"STO_CUDA_RESERVED_SHARED STV_DEFAULT"
__nv_reservedSMEM_offset_0_alias:
	.zero		0
	.zero		64


//--------------------- .nv.constant0.spmm_csr_naive_shared_one --------------------------
	.section	.nv.constant0.spmm_csr_naive_shared_one,"a",@progbits
	.sectionflags	@""
	.align	4
.nv.constant0.spmm_csr_naive_shared_one:
	.zero		968


//--------------------- .nv.constant0.spmm_csr_naive --------------------------
	.section	.nv.constant0.spmm_csr_naive,"a",@progbits
	.sectionflags	@""
	.align	4
.nv.constant0.spmm_csr_naive:
	.zero		968


//--------------------- SYMBOLS --------------------------

	.type		.nv.reservedSmem.offset0,@object
	.size		.nv.reservedSmem.offset0,0x4
	.type		.nv.reservedSmem.cap,@object
	.size		.nv.reservedSmem.cap,0x4
